	.headerflags	@"EF_CUDA_TEXMODE_UNIFIED EF_CUDA_64BIT_ADDRESS EF_CUDA_ACCELERATORS EF_CUDA_SM90 EF_CUDA_VIRTUAL_SM(EF_CUDA_SM90)"
	.elftype	@"ET_EXEC"


//--------------------- .nv.info                  --------------------------
	.section	.nv.info,"",@"SHT_CUDA_INFO"
	.align	4


	//----- nvinfo : EIATTR_REGCOUNT
	.align		4
        /*0000*/ 	.byte	0x04, 0x2f
        /*0002*/ 	.short	(.L_1 - .L_0)
	.align		4
.L_0:
        /*0004*/ 	.word	index@(triton_poi_fused_convolution_hardtanh_backward_27)
        /*0008*/ 	.word	0x0000000c


	//----- nvinfo : EIATTR_MIN_STACK_SIZE
	.align		4
.L_1:
        /*000c*/ 	.byte	0x04, 0x12
        /*000e*/ 	.short	(.L_3 - .L_2)
	.align		4
.L_2:
        /*0010*/ 	.word	index@(triton_poi_fused_convolution_hardtanh_backward_27)
        /*0014*/ 	.word	0x00000000


	//----- nvinfo : EIATTR_FRAME_SIZE
	.align		4
.L_3:
        /*0018*/ 	.byte	0x04, 0x11
        /*001a*/ 	.short	(.L_5 - .L_4)
	.align		4
.L_4:
        /*001c*/ 	.word	index@(triton_poi_fused_convolution_hardtanh_backward_27)
        /*0020*/ 	.word	0x00000000


	//----- nvinfo : EIATTR_MIN_STACK_SIZE
	.align		4
.L_5:
        /*0024*/ 	.byte	0x04, 0x12
        /*0026*/ 	.short	(.L_7 - .L_6)
	.align		4
.L_6:
        /*0028*/ 	.word	index@(triton_poi_fused_convolution_hardtanh_backward_27)
        /*002c*/ 	.word	0x00000000
.L_7:


//--------------------- .nv.info.triton_poi_fused_convolution_hardtanh_backward_27 --------------------------
	.section	.nv.info.triton_poi_fused_convolution_hardtanh_backward_27,"",@"SHT_CUDA_INFO"
	.sectionflags	@""
	.align	4


	//----- nvinfo : EIATTR_CUDA_API_VERSION
	.align		4
        /*0000*/ 	.byte	0x04, 0x37
        /*0002*/ 	.short	(.L_9 - .L_8)
.L_8:
        /*0004*/ 	.word	0x0000007c


	//----- nvinfo : EIATTR_KPARAM_INFO
	.align		4
.L_9:
        /*0008*/ 	.byte	0x04, 0x17
        /*000a*/ 	.short	(.L_11 - .L_10)
.L_10:
        /*000c*/ 	.word	0x00000000
        /*0010*/ 	.short	0x0003
        /*0012*/ 	.short	0x0018
        /*0014*/ 	.byte	0x00, 0xf0, 0x11, 0x00


	//----- nvinfo : EIATTR_KPARAM_INFO
	.align		4
.L_11:
        /*0018*/ 	.byte	0x04, 0x17
        /*001a*/ 	.short	(.L_13 - .L_12)
.L_12:
        /*001c*/ 	.word	0x00000000
        /*0020*/ 	.short	0x0002
        /*0022*/ 	.short	0x0010
        /*0024*/ 	.byte	0x00, 0xf4, 0x21, 0x00


	//----- nvinfo : EIATTR_KPARAM_INFO
	.align		4
.L_13:
        /*0028*/ 	.byte	0x04, 0x17
        /*002a*/ 	.short	(.L_15 - .L_14)
.L_14:
        /*002c*/ 	.word	0x00000000
        /*0030*/ 	.short	0x0001
        /*0032*/ 	.short	0x0008
        /*0034*/ 	.byte	0x00, 0xf4, 0x21, 0x00


	//----- nvinfo : EIATTR_KPARAM_INFO
	.align		4
.L_15:
        /*0038*/ 	.byte	0x04, 0x17
        /*003a*/ 	.short	(.L_17 - .L_16)
.L_16:
        /*003c*/ 	.word	0x00000000
        /*0040*/ 	.short	0x0000
        /*0042*/ 	.short	0x0000
        /*0044*/ 	.byte	0x00, 0xf4, 0x21, 0x00


	//----- nvinfo : EIATTR_SPARSE_MMA_MASK
	.align		4
.L_17:
        /*0048*/ 	.byte	0x03, 0x50
        /*004a*/ 	.short	0x0000


	//----- nvinfo : EIATTR_MAXREG_COUNT
	.align		4
        /*004c*/ 	.byte	0x03, 0x1b
        /*004e*/ 	.short	0x00ff


	//----- nvinfo : EIATTR_EXIT_INSTR_OFFSETS
	.align		4
        /*0050*/ 	.byte	0x04, 0x1c
        /*0052*/ 	.short	(.L_19 - .L_18)


	//   ....[0]....
.L_18:
        /*0054*/ 	.word	0x000001b0


	//   ....[1]....
        /*0058*/ 	.word	0x000001d0


	//----- nvinfo : EIATTR_REQNTID
	.align		4
.L_19:
        /*005c*/ 	.byte	0x04, 0x10
        /*005e*/ 	.short	(.L_21 - .L_20)
.L_20:
        /*0060*/ 	.word	0x00000080
        /*0064*/ 	.word	0x00000001
        /*0068*/ 	.word	0x00000001


	//----- nvinfo : EIATTR_CBANK_PARAM_SIZE
	.align		4
.L_21:
        /*006c*/ 	.byte	0x03, 0x19
        /*006e*/ 	.short	0x001c


	//----- nvinfo : EIATTR_PARAM_CBANK
	.align		4
        /*0070*/ 	.byte	0x04, 0x0a
        /*0072*/ 	.short	(.L_23 - .L_22)
	.align		4
.L_22:
        /*0074*/ 	.word	index@(.nv.constant0.triton_poi_fused_convolution_hardtanh_backward_27)
        /*0078*/ 	.short	0x0210
        /*007a*/ 	.short	0x001c


	//----- nvinfo : EIATTR_SW_WAR
	.align		4
.L_23:
        /*007c*/ 	.byte	0x04, 0x36
        /*007e*/ 	.short	(.L_25 - .L_24)
.L_24:
        /*0080*/ 	.word	0x00000008
.L_25:


//--------------------- .nv.callgraph             --------------------------
	.section	.nv.callgraph,"",@"SHT_CUDA_CALLGRAPH"
	.align	4
	.sectionentsize	8
	.align		4
        /*0000*/ 	.word	0x00000000
	.align		4
        /*0004*/ 	.word	0xffffffff
	.align		4
        /*0008*/ 	.word	0x00000000
	.align		4
        /*000c*/ 	.word	0xfffffffe
	.align		4
        /*0010*/ 	.word	0x00000000
	.align		4
        /*0014*/ 	.word	0xfffffffd
	.align		4
        /*0018*/ 	.word	0x00000000
	.align		4
        /*001c*/ 	.word	0xfffffffc


//--------------------- .text.triton_poi_fused_convolution_hardtanh_backward_27 --------------------------
	.section	.text.triton_poi_fused_convolution_hardtanh_backward_27,"ax",@progbits
	.align	128
        .global         triton_poi_fused_convolution_hardtanh_backward_27
        .type           triton_poi_fused_convolution_hardtanh_backward_27,@function
        .size           triton_poi_fused_convolution_hardtanh_backward_27,(.L_x_1 - triton_poi_fused_convolution_hardtanh_backward_27)
        .other          triton_poi_fused_convolution_hardtanh_backward_27,@"STO_CUDA_ENTRY STV_DEFAULT"
triton_poi_fused_convolution_hardtanh_backward_27:
.text.triton_poi_fused_convolution_hardtanh_backward_27:
[----:B------:R-:W0:Y:S02]  /*0000*/  LDC R1, c[0x0][0x28] ;  /* 0x00000a00ff017b82 */ /* 0x000e240000000800 */
[----:B------:R-:W1:Y:S01]  /*0010*/  S2R R0, SR_TID.X ;  /* 0x0000000000007919 */ /* 0x000e620000002100 */
[----:B------:R-:W2:Y:S01]  /*0020*/  LDC.64 R4, c[0x0][0x218] ;  /* 0x00008600ff047b82 */ /* 0x000ea20000000a00 */
[----:B------:R-:W-:Y:S01]  /*0030*/  ULDC.64 UR4, c[0x0][0x208] ;  /* 0x0000820000047ab9 */ /* 0x000fe20000000a00 */
[----:B------:R-:W-:Y:S01]  /*0040*/  ULDC.64 UR6, c[0x0][0x220] ;  /* 0x0000880000067ab9 */ /* 0x000fe20000000a00 */
[----:B------:R-:W3:Y:S05]  /*0050*/  S2R R7, SR_CTAID.X ;  /* 0x0000000000077919 */ /* 0x000eea0000002500 */
[----:B------:R-:W4:Y:S01]  /*0060*/  LDC.64 R2, c[0x0][0x210] ;  /* 0x00008400ff027b82 */ /* 0x000f220000000a00 */
[----:B-1----:R-:W-:-:S02]  /*0070*/  LOP3.LUT R0, R0, 0x7f, RZ, 0xc0, !PT ;  /* 0x0000007f00007812 */ /* 0x002fc400078ec0ff */
[----:B---3--:R-:W-:-:S03]  /*0080*/  SHF.R.S32.HI R6, RZ, 0x18, R7 ;  /* 0x00000018ff067819 */ /* 0x008fc60000011407 */
[----:B------:R-:W-:Y:S01]  /*0090*/  IMAD R7, R7, 0x80, R0 ;  /* 0x0000008007077824 */ /* 0x000fe200078e0200 */
[----:B------:R-:W-:-:S03]  /*00a0*/  SGXT R0, R6, 0x1 ;  /* 0x000000010600781a */ /* 0x000fc60000000200 */
[C---:B----4-:R-:W-:Y:S01]  /*00b0*/  IMAD.WIDE R2, R7.reuse, 0x4, R2 ;  /* 0x0000000407027825 */ /* 0x050fe200078e0202 */
[----:B------:R-:W-:Y:S02]  /*00c0*/  ISETP.GE.AND P1, PT, R7, 0x200, PT ;  /* 0x000002000700780c */ /* 0x000fe40003f26270 */
[----:B------:R-:W-:-:S04]  /*00d0*/  LEA.HI R0, R0, R7, RZ, 0x7 ;  /* 0x0000000700007211 */ /* 0x000fc800078f38ff */
[----:B------:R-:W-:-:S05]  /*00e0*/  LOP3.LUT R0, R0, 0xffffff80, RZ, 0xc0, !PT ;  /* 0xffffff8000007812 */ /* 0x000fca00078ec0ff */
[----:B------:R-:W-:Y:S02]  /*00f0*/  IMAD.IADD R9, R7, 0x1, -R0 ;  /* 0x0000000107097824 */ /* 0x000fe400078e0a00 */
[----:B------:R-:W-:Y:S02]  /*0100*/  IMAD.MOV.U32 R0, RZ, RZ, RZ ;  /* 0x000000ffff007224 */ /* 0x000fe400078e00ff */
[----:B--2---:R-:W-:-:S04]  /*0110*/  IMAD.WIDE R4, R9, 0x4, R4 ;  /* 0x0000000409047825 */ /* 0x004fc800078e0204 */
[----:B------:R-:W-:Y:S01]  /*0120*/  IMAD.MOV.U32 R9, RZ, RZ, RZ ;  /* 0x000000ffff097224 */ /* 0x000fe200078e00ff */
[----:B------:R-:W2:Y:S05]  /*0130*/  @!P1 LDG.E R0, desc[UR4][R2.64] ;  /* 0x0000000402009981 */ /* 0x000eaa000c1e1900 */
[----:B------:R-:W2:Y:S01]  /*0140*/  @!P1 LDG.E.EL R9, desc[UR4][R4.64] ;  /* 0x0000000404099981 */ /* 0x000ea2000c2e1900 */
[----:B------:R-:W-:-:S04]  /*0150*/  IADD3 R6, P2, R7, UR6, RZ ;  /* 0x0000000607067c10 */ /* 0x000fc8000ff5e0ff */
[----:B------:R-:W-:Y:S01]  /*0160*/  LEA.HI.X.SX32 R7, R7, UR7, 0x1, P2 ;  /* 0x0000000707077c11 */ /* 0x000fe200090f0eff */
[----:B--2---:R-:W-:-:S05]  /*0170*/  FADD R0, R9, R0 ;  /* 0x0000000009007221 */ /* 0x004fca0000000000 */
[----:B------:R-:W-:-:S04]  /*0180*/  FSETP.GE.AND P0, PT, R0, 6, PT ;  /* 0x40c000000000780b */ /* 0x000fc80003f06000 */
[----:B------:R-:W-:-:S04]  /*0190*/  FSETP.LE.OR P0, PT, R0, RZ, P0 ;  /* 0x000000ff0000720b */ /* 0x000fc80000703400 */
[----:B------:R-:W-:Y:S01]  /*01a0*/  SEL R9, RZ, 0x1, !P0 ;  /* 0x00000001ff097807 */ /* 0x000fe20004000000 */
[----:B------:R-:W-:Y:S08]  /*01b0*/  @P1 EXIT ;  /* 0x000000000000194d */ /* 0x000ff00003800000 */
[----:B------:R-:W-:Y:S01]  /*01c0*/  STG.E.U8 desc[UR4][R6.64], R9 ;  /* 0x0000000906007986 */ /* 0x000fe2000c101104 */
[----:B------:R-:W-:Y:S05]  /*01d0*/  EXIT ;  /* 0x000000000000794d */ /* 0x000fea0003800000 */
.L_x_0:
[----:B------:R-:W-:-:S00]  /*01e0*/  BRA `(.L_x_0) ;  /* 0xfffffffc00fc7947 */ /* 0x000fc0000383ffff */
[----:B------:R-:W-:-:S00]  /*01f0*/  NOP ;  /* 0x0000000000007918 */ /* 0x000fc00000000000 */
        /* <DEDUP_REMOVED lines=8> */
.L_x_1:


//--------------------- .nv.constant0.triton_poi_fused_convolution_hardtanh_backward_27 --------------------------
	.section	.nv.constant0.triton_poi_fused_convolution_hardtanh_backward_27,"a",@progbits
	.sectionflags	@""
	.align	4
.nv.constant0.triton_poi_fused_convolution_hardtanh_backward_27:
	.zero		556
